//
// Generated by NVIDIA NVVM Compiler
//
// Compiler Build ID: CL-36424714
// Cuda compilation tools, release 13.0, V13.0.88
// Based on NVVM 20.0.0
//

.version 9.0
.target sm_100
.address_size 64

	// .globl	_Z5thingPi

.visible .entry _Z5thingPi(
	.param .u64 .ptr .align 1 _Z5thingPi_param_0
)
{
	.reg .b32 	%r<8>;
	.reg .b64 	%rd<5>;

	ld.param.u64 	%rd1, [_Z5thingPi_param_0];
	cvta.to.global.u64 	%rd2, %rd1;
	mov.u32 	%r1, %ctaid.y;
	mov.u32 	%r2, %nctaid.x;
	mov.u32 	%r3, %ctaid.x;
	mad.lo.s32 	%r4, %r1, %r2, %r3;
	mov.u32 	%r5, %ntid.x;
	mov.u32 	%r6, %tid.x;
	mad.lo.s32 	%r7, %r4, %r5, %r6;
	mul.wide.s32 	%rd3, %r7, 4;
	add.s64 	%rd4, %rd2, %rd3;
	st.global.u32 	[%rd4], %r7;
	ret;

}


// ===== COMPILED SASS (sm_100) =====

	.target	sm_100

	.elftype	@"ET_EXEC"


//--------------------- .note.nv.tkinfo           --------------------------
	.section	.note.nv.tkinfo,"",@"SHT_NOTE"
	.sectionflags	@"SHF_NOTE_NV_TKINFO"
	.tkinfo
        /*0018*/ 	.word	0x00000002
        /*0030*/ 	.string	""
        /*0030*/ 	.string	"ptxas"
        /*0030*/ 	.string	"Cuda compilation tools, release 13.0, V13.0.88"
        /*0030*/ 	.string	"Build cuda_13.0.r13.0/compiler.36424714_0"
        /*0030*/ 	.string	"-arch sm_100 -m 64 "



//--------------------- .note.nv.cuinfo           --------------------------
	.section	.note.nv.cuinfo,"",@"SHT_NOTE"
	.sectionflags	@"SHF_NOTE_NV_CUINFO"
        /*0018*/ 	.short	0x0002
        /*001a*/ 	.short	0x0064
        /*001c*/ 	.short	0x0082
	.zero		2


//--------------------- .nv.info                  --------------------------
	.section	.nv.info,"",@"SHT_CUDA_INFO"
	.align	4


	//----- nvinfo : EIATTR_REGCOUNT
	.align		4
        /*0000*/ 	.byte	0x04, 0x2f
        /*0002*/ 	.short	(.L_1 - .L_0)
	.align		4
.L_0:
        /*0004*/ 	.word	index@(_Z5thingPi)
        /*0008*/ 	.word	0x00000008


	//----- nvinfo : EIATTR_FRAME_SIZE
	.align		4
.L_1:
        /*000c*/ 	.byte	0x04, 0x11
        /*000e*/ 	.short	(.L_3 - .L_2)
	.align		4
.L_2:
        /*0010*/ 	.word	index@(_Z5thingPi)
        /*0014*/ 	.word	0x00000000


	//----- nvinfo : EIATTR_MIN_STACK_SIZE
	.align		4
.L_3:
        /*0018*/ 	.byte	0x04, 0x12
        /*001a*/ 	.short	(.L_5 - .L_4)
	.align		4
.L_4:
        /*001c*/ 	.word	index@(_Z5thingPi)
        /*0020*/ 	.word	0x00000000
.L_5:


//--------------------- .nv.compat                --------------------------
	.section	.nv.compat,"",@"SHT_CUDA_COMPAT_INFO"
	.align	4
        /*0000*/ 	.byte	0x02, 0x09, 0x00, 0x00, 0x02, 0x02, 0x01, 0x00, 0x02, 0x05, 0x05, 0x00, 0x03, 0x07, 0x01, 0x01
        /*0010*/ 	.byte	0x02, 0x03, 0x00, 0x00, 0x02, 0x06, 0x01, 0x00, 0x04, 0x0b, 0x08, 0x00, 0x09, 0x00, 0x00, 0x00
        /*0020*/ 	.byte	0x00, 0x00, 0x00, 0x00


//--------------------- .nv.info._Z5thingPi       --------------------------
	.section	.nv.info._Z5thingPi,"",@"SHT_CUDA_INFO"
	.sectionflags	@""
	.align	4


	//----- nvinfo : EIATTR_CUDA_API_VERSION
	.align		4
        /*0000*/ 	.byte	0x04, 0x37
        /*0002*/ 	.short	(.L_7 - .L_6)
.L_6:
        /*0004*/ 	.word	0x00000082


	//----- nvinfo : EIATTR_KPARAM_INFO
	.align		4
.L_7:
        /*0008*/ 	.byte	0x04, 0x17
        /*000a*/ 	.short	(.L_9 - .L_8)
.L_8:
        /*000c*/ 	.word	0x00000000
        /*0010*/ 	.short	0x0000
        /*0012*/ 	.short	0x0000
        /*0014*/ 	.byte	0x00, 0xf5, 0x21, 0x00


	//----- nvinfo : EIATTR_SPARSE_MMA_MASK
	.align		4
.L_9:
        /*0018*/ 	.byte	0x03, 0x50
        /*001a*/ 	.short	0x0000


	//----- nvinfo : EIATTR_MAXREG_COUNT
	.align		4
        /*001c*/ 	.byte	0x03, 0x1b
        /*001e*/ 	.short	0x00ff


	//----- nvinfo : EIATTR_MERCURY_ISA_VERSION
	.align		4
        /*0020*/ 	.byte	0x03, 0x5f
        /*0022*/ 	.short	0x0101


	//----- nvinfo : EIATTR_VRC_CTA_INIT_COUNT
	.align		4
        /*0024*/ 	.byte	0x02, 0x4a
	.zero		1
	.zero		1


	//----- nvinfo : EIATTR_EXIT_INSTR_OFFSETS
	.align		4
        /*0028*/ 	.byte	0x04, 0x1c
        /*002a*/ 	.short	(.L_11 - .L_10)


	//   ....[0]....
.L_10:
        /*002c*/ 	.word	0x000000c0


	//----- nvinfo : EIATTR_CBANK_PARAM_SIZE
	.align		4
.L_11:
        /*0030*/ 	.byte	0x03, 0x19
        /*0032*/ 	.short	0x0008


	//----- nvinfo : EIATTR_PARAM_CBANK
	.align		4
        /*0034*/ 	.byte	0x04, 0x0a
        /*0036*/ 	.short	(.L_13 - .L_12)
	.align		4
.L_12:
        /*0038*/ 	.word	index@(.nv.constant0._Z5thingPi)
        /*003c*/ 	.short	0x0380
        /*003e*/ 	.short	0x0008


	//----- nvinfo : EIATTR_SW_WAR
	.align		4
.L_13:
        /*0040*/ 	.byte	0x04, 0x36
        /*0042*/ 	.short	(.L_15 - .L_14)
.L_14:
        /*0044*/ 	.word	0x00000008
.L_15:


//--------------------- .nv.callgraph             --------------------------
	.section	.nv.callgraph,"",@"SHT_CUDA_CALLGRAPH"
	.align	4
	.sectionentsize	8
	.align		4
        /*0000*/ 	.word	0x00000000
	.align		4
        /*0004*/ 	.word	0xffffffff
	.align		4
        /*0008*/ 	.word	0x00000000
	.align		4
        /*000c*/ 	.word	0xfffffffe
	.align		4
        /*0010*/ 	.word	0x00000000
	.align		4
        /*0014*/ 	.word	0xfffffffd
	.align		4
        /*0018*/ 	.word	0x00000000
	.align		4
        /*001c*/ 	.word	0xfffffffc


//--------------------- .text._Z5thingPi          --------------------------
	.section	.text._Z5thingPi,"ax",@progbits
	.align	128
        .global         _Z5thingPi
        .type           _Z5thingPi,@function
        .size           _Z5thingPi,(.L_x_1 - _Z5thingPi)
        .other          _Z5thingPi,@"STO_CUDA_ENTRY STV_DEFAULT"
_Z5thingPi:
.text._Z5thingPi:
[----:B------:R-:W-:Y:S01]  /*0000*/  LDC R1, c[0x0][0x37c] ;  /* 0x0000df00ff017b82 */ /* 0x000fe20000000800 */
[----:B------:R-:W0:Y:S07]  /*0010*/  S2R R0, SR_TID.X ;  /* 0x0000000000007919 */ /* 0x000e2e0000002100 */
[----:B------:R-:W-:Y:S01]  /*0020*/  S2UR UR4, SR_CTAID.Y ;  /* 0x00000000000479c3 */ /* 0x000fe20000002600 */
[----:B------:R-:W1:Y:S01]  /*0030*/  LDCU UR5, c[0x0][0x370] ;  /* 0x00006e00ff0577ac */ /* 0x000e620008000800 */
[----:B------:R-:W2:Y:S06]  /*0040*/  LDCU.64 UR8, c[0x0][0x358] ;  /* 0x00006b00ff0877ac */ /* 0x000eac0008000a00 */
[----:B------:R-:W1:Y:S08]  /*0050*/  S2UR UR6, SR_CTAID.X ;  /* 0x00000000000679c3 */ /* 0x000e700000002500 */
[----:B------:R-:W0:Y:S08]  /*0060*/  LDC R5, c[0x0][0x360] ;  /* 0x0000d800ff057b82 */ /* 0x000e300000000800 */
[----:B------:R-:W3:Y:S01]  /*0070*/  LDC.64 R2, c[0x0][0x380] ;  /* 0x0000e000ff027b82 */ /* 0x000ee20000000a00 */
[----:B-1----:R-:W-:-:S06]  /*0080*/  UIMAD UR4, UR4, UR5, UR6 ;  /* 0x00000005040472a4 */ /* 0x002fcc000f8e0206 */
[----:B0-----:R-:W-:-:S04]  /*0090*/  IMAD R5, R5, UR4, R0 ;  /* 0x0000000405057c24 */ /* 0x001fc8000f8e0200 */
[----:B---3--:R-:W-:-:S05]  /*00a0*/  IMAD.WIDE R2, R5, 0x4, R2 ;  /* 0x0000000405027825 */ /* 0x008fca00078e0202 */
[----:B--2---:R-:W-:Y:S01]  /*00b0*/  STG.E desc[UR8][R2.64], R5 ;  /* 0x0000000502007986 */ /* 0x004fe2000c101908 */
[----:B------:R-:W-:Y:S05]  /*00c0*/  EXIT ;  /* 0x000000000000794d */ /* 0x000fea0003800000 */
.L_x_0:
[----:B------:R-:W-:-:S00]  /*00d0*/  BRA `(.L_x_0) ;  /* 0xfffffffc00fc7947 */ /* 0x000fc0000383ffff */
[----:B------:R-:W-:-:S00]  /*00e0*/  NOP ;  /* 0x0000000000007918 */ /* 0x000fc00000000000 */
        /* <DEDUP_REMOVED lines=9> */
.L_x_1:


//--------------------- .nv.shared.reserved.0     --------------------------
	.section	.nv.shared.reserved.0,"aw",@nobits
	.weak		__nv_reservedSMEM_offset_0_alias
	.size		__nv_reservedSMEM_offset_0_alias, 0, 64
	.other		__nv_reservedSMEM_offset_0_alias,@"STO_CUDA_RESERVED_SHARED STV_DEFAULT"
__nv_reservedSMEM_offset_0_alias:
	.zero		0
	.zero		64


//--------------------- .nv.constant0._Z5thingPi  --------------------------
	.section	.nv.constant0._Z5thingPi,"a",@progbits
	.sectionflags	@""
	.align	4
.nv.constant0._Z5thingPi:
	.zero		904


//--------------------- SYMBOLS --------------------------

	.type		.nv.reservedSmem.offset0,@object
	.size		.nv.reservedSmem.offset0,0x4
